//
// Generated by NVIDIA NVVM Compiler
//
// Compiler Build ID: CL-36424714
// Cuda compilation tools, release 13.0, V13.0.88
// Based on NVVM 20.0.0
//

.version 9.0
.target sm_100
.address_size 64

	// .globl	_Z19window_1d_coeff_mulPtP6float2S1_

.visible .entry _Z19window_1d_coeff_mulPtP6float2S1_(
	.param .u64 .ptr .align 1 _Z19window_1d_coeff_mulPtP6float2S1__param_0,
	.param .u64 .ptr .align 1 _Z19window_1d_coeff_mulPtP6float2S1__param_1,
	.param .u64 .ptr .align 1 _Z19window_1d_coeff_mulPtP6float2S1__param_2
)
{
	.reg .b16 	%rs<2>;
	.reg .b32 	%r<5>;
	.reg .b32 	%f<5>;
	.reg .b64 	%rd<13>;

	ld.param.u64 	%rd1, [_Z19window_1d_coeff_mulPtP6float2S1__param_0];
	ld.param.u64 	%rd2, [_Z19window_1d_coeff_mulPtP6float2S1__param_1];
	ld.param.u64 	%rd3, [_Z19window_1d_coeff_mulPtP6float2S1__param_2];
	cvta.to.global.u64 	%rd4, %rd2;
	cvta.to.global.u64 	%rd5, %rd3;
	cvta.to.global.u64 	%rd6, %rd1;
	mov.u32 	%r1, %tid.x;
	mov.u32 	%r2, %ctaid.x;
	mov.u32 	%r3, %ntid.x;
	mad.lo.s32 	%r4, %r2, %r3, %r1;
	mul.wide.s32 	%rd7, %r4, 2;
	add.s64 	%rd8, %rd6, %rd7;
	ld.global.u16 	%rs1, [%rd8];
	cvt.rn.f32.u16 	%f1, %rs1;
	mul.wide.u32 	%rd9, %r1, 8;
	add.s64 	%rd10, %rd5, %rd9;
	ld.global.f32 	%f2, [%rd10];
	mul.f32 	%f3, %f2, %f1;
	mul.wide.s32 	%rd11, %r4, 8;
	add.s64 	%rd12, %rd4, %rd11;
	mov.f32 	%f4, 0f00000000;
	st.global.v2.f32 	[%rd12], {%f3, %f4};
	ret;

}
	// .globl	_Z19window_2d_coeff_mulP6float2S0_iPf
.visible .entry _Z19window_2d_coeff_mulP6float2S0_iPf(
	.param .u64 .ptr .align 1 _Z19window_2d_coeff_mulP6float2S0_iPf_param_0,
	.param .u64 .ptr .align 1 _Z19window_2d_coeff_mulP6float2S0_iPf_param_1,
	.param .u32 _Z19window_2d_coeff_mulP6float2S0_iPf_param_2,
	.param .u64 .ptr .align 1 _Z19window_2d_coeff_mulP6float2S0_iPf_param_3
)
{
	.reg .b32 	%r<8>;
	.reg .b32 	%f<7>;
	.reg .b64 	%rd<13>;

	ld.param.u64 	%rd1, [_Z19window_2d_coeff_mulP6float2S0_iPf_param_0];
	ld.param.u64 	%rd2, [_Z19window_2d_coeff_mulP6float2S0_iPf_param_1];
	ld.param.u32 	%r1, [_Z19window_2d_coeff_mulP6float2S0_iPf_param_2];
	ld.param.u64 	%rd3, [_Z19window_2d_coeff_mulP6float2S0_iPf_param_3];
	cvta.to.global.u64 	%rd4, %rd2;
	cvta.to.global.u64 	%rd5, %rd3;
	cvta.to.global.u64 	%rd6, %rd1;
	mov.u32 	%r2, %tid.x;
	mov.u32 	%r3, %ctaid.x;
	mul.lo.s32 	%r4, %r1, %r3;
	shl.b32 	%r5, %r4, 1;
	add.s32 	%r6, %r5, %r2;
	mul.wide.s32 	%rd7, %r6, 8;
	add.s64 	%rd8, %rd6, %rd7;
	ld.global.v2.f32 	{%f1, %f2}, [%rd8];
	mul.wide.u32 	%rd9, %r3, 4;
	add.s64 	%rd10, %rd5, %rd9;
	ld.global.f32 	%f3, [%rd10];
	mul.f32 	%f4, %f1, %f3;
	sub.s32 	%r7, %r6, %r4;
	mul.wide.s32 	%rd11, %r7, 8;
	add.s64 	%rd12, %rd4, %rd11;
	st.global.f32 	[%rd12], %f4;
	ld.global.f32 	%f5, [%rd10];
	mul.f32 	%f6, %f2, %f5;
	st.global.f32 	[%rd12+4], %f6;
	ret;

}


// ===== COMPILED SASS (sm_100) =====

	.target	sm_100

	.elftype	@"ET_EXEC"


//--------------------- .note.nv.tkinfo           --------------------------
	.section	.note.nv.tkinfo,"",@"SHT_NOTE"
	.sectionflags	@"SHF_NOTE_NV_TKINFO"
	.tkinfo
        /*0018*/ 	.word	0x00000002
        /*0030*/ 	.string	""
        /*0030*/ 	.string	"ptxas"
        /*0030*/ 	.string	"Cuda compilation tools, release 13.0, V13.0.88"
        /*0030*/ 	.string	"Build cuda_13.0.r13.0/compiler.36424714_0"
        /*0030*/ 	.string	"-arch sm_100 -m 64 "



//--------------------- .note.nv.cuinfo           --------------------------
	.section	.note.nv.cuinfo,"",@"SHT_NOTE"
	.sectionflags	@"SHF_NOTE_NV_CUINFO"
        /*0018*/ 	.short	0x0002
        /*001a*/ 	.short	0x0064
        /*001c*/ 	.short	0x0082
	.zero		2


//--------------------- .nv.info                  --------------------------
	.section	.nv.info,"",@"SHT_CUDA_INFO"
	.align	4


	//----- nvinfo : EIATTR_REGCOUNT
	.align		4
        /*0000*/ 	.byte	0x04, 0x2f
        /*0002*/ 	.short	(.L_1 - .L_0)
	.align		4
.L_0:
        /*0004*/ 	.word	index@(_Z19window_1d_coeff_mulPtP6float2S1_)
        /*0008*/ 	.word	0x0000000c


	//----- nvinfo : EIATTR_FRAME_SIZE
	.align		4
.L_1:
        /*000c*/ 	.byte	0x04, 0x11
        /*000e*/ 	.short	(.L_3 - .L_2)
	.align		4
.L_2:
        /*0010*/ 	.word	index@(_Z19window_1d_coeff_mulPtP6float2S1_)
        /*0014*/ 	.word	0x00000000


	//----- nvinfo : EIATTR_REGCOUNT
	.align		4
.L_3:
        /*0018*/ 	.byte	0x04, 0x2f
        /*001a*/ 	.short	(.L_5 - .L_4)
	.align		4
.L_4:
        /*001c*/ 	.word	index@(_Z19window_2d_coeff_mulP6float2S0_iPf)
        /*0020*/ 	.word	0x0000000e


	//----- nvinfo : EIATTR_FRAME_SIZE
	.align		4
.L_5:
        /*0024*/ 	.byte	0x04, 0x11
        /*0026*/ 	.short	(.L_7 - .L_6)
	.align		4
.L_6:
        /*0028*/ 	.word	index@(_Z19window_2d_coeff_mulP6float2S0_iPf)
        /*002c*/ 	.word	0x00000000


	//----- nvinfo : EIATTR_MIN_STACK_SIZE
	.align		4
.L_7:
        /*0030*/ 	.byte	0x04, 0x12
        /*0032*/ 	.short	(.L_9 - .L_8)
	.align		4
.L_8:
        /*0034*/ 	.word	index@(_Z19window_2d_coeff_mulP6float2S0_iPf)
        /*0038*/ 	.word	0x00000000


	//----- nvinfo : EIATTR_MIN_STACK_SIZE
	.align		4
.L_9:
        /*003c*/ 	.byte	0x04, 0x12
        /*003e*/ 	.short	(.L_11 - .L_10)
	.align		4
.L_10:
        /*0040*/ 	.word	index@(_Z19window_1d_coeff_mulPtP6float2S1_)
        /*0044*/ 	.word	0x00000000
.L_11:


//--------------------- .nv.compat                --------------------------
	.section	.nv.compat,"",@"SHT_CUDA_COMPAT_INFO"
	.align	4
        /*0000*/ 	.byte	0x02, 0x09, 0x00, 0x00, 0x02, 0x02, 0x01, 0x00, 0x02, 0x05, 0x05, 0x00, 0x03, 0x07, 0x01, 0x01
        /*0010*/ 	.byte	0x02, 0x03, 0x00, 0x00, 0x02, 0x06, 0x01, 0x00, 0x04, 0x0b, 0x08, 0x00, 0x09, 0x00, 0x00, 0x00
        /*0020*/ 	.byte	0x00, 0x00, 0x00, 0x00


//--------------------- .nv.info._Z19window_2d_coeff_mulP6float2S0_iPf --------------------------
	.section	.nv.info._Z19window_2d_coeff_mulP6float2S0_iPf,"",@"SHT_CUDA_INFO"
	.sectionflags	@""
	.align	4


	//----- nvinfo : EIATTR_CUDA_API_VERSION
	.align		4
        /*0000*/ 	.byte	0x04, 0x37
        /*0002*/ 	.short	(.L_13 - .L_12)
.L_12:
        /*0004*/ 	.word	0x00000082


	//----- nvinfo : EIATTR_KPARAM_INFO
	.align		4
.L_13:
        /*0008*/ 	.byte	0x04, 0x17
        /*000a*/ 	.short	(.L_15 - .L_14)
.L_14:
        /*000c*/ 	.word	0x00000000
        /*0010*/ 	.short	0x0003
        /*0012*/ 	.short	0x0018
        /*0014*/ 	.byte	0x00, 0xf5, 0x21, 0x00


	//----- nvinfo : EIATTR_KPARAM_INFO
	.align		4
.L_15:
        /*0018*/ 	.byte	0x04, 0x17
        /*001a*/ 	.short	(.L_17 - .L_16)
.L_16:
        /*001c*/ 	.word	0x00000000
        /*0020*/ 	.short	0x0002
        /*0022*/ 	.short	0x0010
        /*0024*/ 	.byte	0x00, 0xf0, 0x11, 0x00


	//----- nvinfo : EIATTR_KPARAM_INFO
	.align		4
.L_17:
        /*0028*/ 	.byte	0x04, 0x17
        /*002a*/ 	.short	(.L_19 - .L_18)
.L_18:
        /*002c*/ 	.word	0x00000000
        /*0030*/ 	.short	0x0001
        /*0032*/ 	.short	0x0008
        /*0034*/ 	.byte	0x00, 0xf5, 0x21, 0x00


	//----- nvinfo : EIATTR_KPARAM_INFO
	.align		4
.L_19:
        /*0038*/ 	.byte	0x04, 0x17
        /*003a*/ 	.short	(.L_21 - .L_20)
.L_20:
        /*003c*/ 	.word	0x00000000
        /*0040*/ 	.short	0x0000
        /*0042*/ 	.short	0x0000
        /*0044*/ 	.byte	0x00, 0xf5, 0x21, 0x00


	//----- nvinfo : EIATTR_SPARSE_MMA_MASK
	.align		4
.L_21:
        /*0048*/ 	.byte	0x03, 0x50
        /*004a*/ 	.short	0x0000


	//----- nvinfo : EIATTR_MAXREG_COUNT
	.align		4
        /*004c*/ 	.byte	0x03, 0x1b
        /*004e*/ 	.short	0x00ff


	//----- nvinfo : EIATTR_MERCURY_ISA_VERSION
	.align		4
        /*0050*/ 	.byte	0x03, 0x5f
        /*0052*/ 	.short	0x0101


	//----- nvinfo : EIATTR_VRC_CTA_INIT_COUNT
	.align		4
        /*0054*/ 	.byte	0x02, 0x4a
	.zero		1
	.zero		1


	//----- nvinfo : EIATTR_EXIT_INSTR_OFFSETS
	.align		4
        /*0058*/ 	.byte	0x04, 0x1c
        /*005a*/ 	.short	(.L_23 - .L_22)


	//   ....[0]....
.L_22:
        /*005c*/ 	.word	0x00000150


	//----- nvinfo : EIATTR_CBANK_PARAM_SIZE
	.align		4
.L_23:
        /*0060*/ 	.byte	0x03, 0x19
        /*0062*/ 	.short	0x0020


	//----- nvinfo : EIATTR_PARAM_CBANK
	.align		4
        /*0064*/ 	.byte	0x04, 0x0a
        /*0066*/ 	.short	(.L_25 - .L_24)
	.align		4
.L_24:
        /*0068*/ 	.word	index@(.nv.constant0._Z19window_2d_coeff_mulP6float2S0_iPf)
        /*006c*/ 	.short	0x0380
        /*006e*/ 	.short	0x0020


	//----- nvinfo : EIATTR_SW_WAR
	.align		4
.L_25:
        /*0070*/ 	.byte	0x04, 0x36
        /*0072*/ 	.short	(.L_27 - .L_26)
.L_26:
        /*0074*/ 	.word	0x00000008
.L_27:


//--------------------- .nv.info._Z19window_1d_coeff_mulPtP6float2S1_ --------------------------
	.section	.nv.info._Z19window_1d_coeff_mulPtP6float2S1_,"",@"SHT_CUDA_INFO"
	.sectionflags	@""
	.align	4


	//----- nvinfo : EIATTR_CUDA_API_VERSION
	.align		4
        /*0000*/ 	.byte	0x04, 0x37
        /*0002*/ 	.short	(.L_29 - .L_28)
.L_28:
        /*0004*/ 	.word	0x00000082


	//----- nvinfo : EIATTR_KPARAM_INFO
	.align		4
.L_29:
        /*0008*/ 	.byte	0x04, 0x17
        /*000a*/ 	.short	(.L_31 - .L_30)
.L_30:
        /*000c*/ 	.word	0x00000000
        /*0010*/ 	.short	0x0002
        /*0012*/ 	.short	0x0010
        /*0014*/ 	.byte	0x00, 0xf5, 0x21, 0x00


	//----- nvinfo : EIATTR_KPARAM_INFO
	.align		4
.L_31:
        /*0018*/ 	.byte	0x04, 0x17
        /*001a*/ 	.short	(.L_33 - .L_32)
.L_32:
        /*001c*/ 	.word	0x00000000
        /*0020*/ 	.short	0x0001
        /*0022*/ 	.short	0x0008
        /*0024*/ 	.byte	0x00, 0xf5, 0x21, 0x00


	//----- nvinfo : EIATTR_KPARAM_INFO
	.align		4
.L_33:
        /*0028*/ 	.byte	0x04, 0x17
        /*002a*/ 	.short	(.L_35 - .L_34)
.L_34:
        /*002c*/ 	.word	0x00000000
        /*0030*/ 	.short	0x0000
        /*0032*/ 	.short	0x0000
        /*0034*/ 	.byte	0x00, 0xf5, 0x21, 0x00


	//----- nvinfo : EIATTR_SPARSE_MMA_MASK
	.align		4
.L_35:
        /*0038*/ 	.byte	0x03, 0x50
        /*003a*/ 	.short	0x0000


	//----- nvinfo : EIATTR_MAXREG_COUNT
	.align		4
        /*003c*/ 	.byte	0x03, 0x1b
        /*003e*/ 	.short	0x00ff


	//----- nvinfo : EIATTR_MERCURY_ISA_VERSION
	.align		4
        /*0040*/ 	.byte	0x03, 0x5f
        /*0042*/ 	.short	0x0101


	//----- nvinfo : EIATTR_VRC_CTA_INIT_COUNT
	.align		4
        /*0044*/ 	.byte	0x02, 0x4a
	.zero		1
	.zero		1


	//----- nvinfo : EIATTR_EXIT_INSTR_OFFSETS
	.align		4
        /*0048*/ 	.byte	0x04, 0x1c
        /*004a*/ 	.short	(.L_37 - .L_36)


	//   ....[0]....
.L_36:
        /*004c*/ 	.word	0x00000120


	//----- nvinfo : EIATTR_CBANK_PARAM_SIZE
	.align		4
.L_37:
        /*0050*/ 	.byte	0x03, 0x19
        /*0052*/ 	.short	0x0018


	//----- nvinfo : EIATTR_PARAM_CBANK
	.align		4
        /*0054*/ 	.byte	0x04, 0x0a
        /*0056*/ 	.short	(.L_39 - .L_38)
	.align		4
.L_38:
        /*0058*/ 	.word	index@(.nv.constant0._Z19window_1d_coeff_mulPtP6float2S1_)
        /*005c*/ 	.short	0x0380
        /*005e*/ 	.short	0x0018


	//----- nvinfo : EIATTR_SW_WAR
	.align		4
.L_39:
        /*0060*/ 	.byte	0x04, 0x36
        /*0062*/ 	.short	(.L_41 - .L_40)
.L_40:
        /*0064*/ 	.word	0x00000008
.L_41:


//--------------------- .nv.callgraph             --------------------------
	.section	.nv.callgraph,"",@"SHT_CUDA_CALLGRAPH"
	.align	4
	.sectionentsize	8
	.align		4
        /*0000*/ 	.word	0x00000000
	.align		4
        /*0004*/ 	.word	0xffffffff
	.align		4
        /*0008*/ 	.word	0x00000000
	.align		4
        /*000c*/ 	.word	0xfffffffe
	.align		4
        /*0010*/ 	.word	0x00000000
	.align		4
        /*0014*/ 	.word	0xfffffffd
	.align		4
        /*0018*/ 	.word	0x00000000
	.align		4
        /*001c*/ 	.word	0xfffffffc


//--------------------- .text._Z19window_2d_coeff_mulP6float2S0_iPf --------------------------
	.section	.text._Z19window_2d_coeff_mulP6float2S0_iPf,"ax",@progbits
	.align	128
        .global         _Z19window_2d_coeff_mulP6float2S0_iPf
        .type           _Z19window_2d_coeff_mulP6float2S0_iPf,@function
        .size           _Z19window_2d_coeff_mulP6float2S0_iPf,(.L_x_2 - _Z19window_2d_coeff_mulP6float2S0_iPf)
        .other          _Z19window_2d_coeff_mulP6float2S0_iPf,@"STO_CUDA_ENTRY STV_DEFAULT"
_Z19window_2d_coeff_mulP6float2S0_iPf:
.text._Z19window_2d_coeff_mulP6float2S0_iPf:
[----:B------:R-:W-:Y:S01]  /*0000*/  LDC R1, c[0x0][0x37c] ;  /* 0x0000df00ff017b82 */ /* 0x000fe20000000800 */
[----:B------:R-:W0:Y:S01]  /*0010*/  S2R R7, SR_CTAID.X ;  /* 0x0000000000077919 */ /* 0x000e220000002500 */
[----:B------:R-:W0:Y:S06]  /*0020*/  LDCU UR6, c[0x0][0x390] ;  /* 0x00007200ff0677ac */ /* 0x000e2c0008000800 */
[----:B------:R-:W1:Y:S01]  /*0030*/  LDC.64 R2, c[0x0][0x380] ;  /* 0x0000e000ff027b82 */ /* 0x000e620000000a00 */
[----:B------:R-:W2:Y:S01]  /*0040*/  S2R R9, SR_TID.X ;  /* 0x0000000000097919 */ /* 0x000ea20000002100 */
[----:B------:R-:W3:Y:S06]  /*0050*/  LDCU.64 UR4, c[0x0][0x358] ;  /* 0x00006b00ff0477ac */ /* 0x000eec0008000a00 */
[----:B------:R-:W4:Y:S01]  /*0060*/  LDC.64 R4, c[0x0][0x398] ;  /* 0x0000e600ff047b82 */ /* 0x000f220000000a00 */
[----:B0-----:R-:W-:-:S02]  /*0070*/  IMAD R0, R7, UR6, RZ ;  /* 0x0000000607007c24 */ /* 0x001fc4000f8e02ff */
[----:B----4-:R-:W-:-:S05]  /*0080*/  IMAD.WIDE.U32 R4, R7, 0x4, R4 ;  /* 0x0000000407047825 */ /* 0x010fca00078e0004 */
[----:B------:R-:W0:Y:S01]  /*0090*/  LDC.64 R6, c[0x0][0x388] ;  /* 0x0000e200ff067b82 */ /* 0x000e220000000a00 */
[----:B--2---:R-:W-:Y:S01]  /*00a0*/  LEA R9, R0, R9, 0x1 ;  /* 0x0000000900097211 */ /* 0x004fe200078e08ff */
[----:B---3--:R-:W2:Y:S04]  /*00b0*/  LDG.E R11, desc[UR4][R4.64] ;  /* 0x00000004040b7981 */ /* 0x008ea8000c1e1900 */
[----:B-1----:R-:W-:-:S06]  /*00c0*/  IMAD.WIDE R2, R9, 0x8, R2 ;  /* 0x0000000809027825 */ /* 0x002fcc00078e0202 */
[----:B------:R-:W2:Y:S01]  /*00d0*/  LDG.E.64 R2, desc[UR4][R2.64] ;  /* 0x0000000402027981 */ /* 0x000ea2000c1e1b00 */
[----:B------:R-:W-:-:S05]  /*00e0*/  IADD3 R9, PT, PT, -R0, R9, RZ ;  /* 0x0000000900097210 */ /* 0x000fca0007ffe1ff */
[----:B0-----:R-:W-:-:S04]  /*00f0*/  IMAD.WIDE R6, R9, 0x8, R6 ;  /* 0x0000000809067825 */ /* 0x001fc800078e0206 */
[----:B--2---:R-:W-:-:S05]  /*0100*/  FMUL R11, R2, R11 ;  /* 0x0000000b020b7220 */ /* 0x004fca0000400000 */
[----:B------:R-:W-:Y:S04]  /*0110*/  STG.E desc[UR4][R6.64], R11 ;  /* 0x0000000b06007986 */ /* 0x000fe8000c101904 */
[----:B------:R-:W2:Y:S02]  /*0120*/  LDG.E R0, desc[UR4][R4.64] ;  /* 0x0000000404007981 */ /* 0x000ea4000c1e1900 */
[----:B--2---:R-:W-:-:S05]  /*0130*/  FMUL R9, R3, R0 ;  /* 0x0000000003097220 */ /* 0x004fca0000400000 */
[----:B------:R-:W-:Y:S01]  /*0140*/  STG.E desc[UR4][R6.64+0x4], R9 ;  /* 0x0000040906007986 */ /* 0x000fe2000c101904 */
[----:B------:R-:W-:Y:S05]  /*0150*/  EXIT ;  /* 0x000000000000794d */ /* 0x000fea0003800000 */
.L_x_0:
[----:B------:R-:W-:-:S00]  /*0160*/  BRA `(.L_x_0) ;  /* 0xfffffffc00fc7947 */ /* 0x000fc0000383ffff */
[----:B------:R-:W-:-:S00]  /*0170*/  NOP ;  /* 0x0000000000007918 */ /* 0x000fc00000000000 */
        /* <DEDUP_REMOVED lines=8> */
.L_x_2:


//--------------------- .text._Z19window_1d_coeff_mulPtP6float2S1_ --------------------------
	.section	.text._Z19window_1d_coeff_mulPtP6float2S1_,"ax",@progbits
	.align	128
        .global         _Z19window_1d_coeff_mulPtP6float2S1_
        .type           _Z19window_1d_coeff_mulPtP6float2S1_,@function
        .size           _Z19window_1d_coeff_mulPtP6float2S1_,(.L_x_3 - _Z19window_1d_coeff_mulPtP6float2S1_)
        .other          _Z19window_1d_coeff_mulPtP6float2S1_,@"STO_CUDA_ENTRY STV_DEFAULT"
_Z19window_1d_coeff_mulPtP6float2S1_:
.text._Z19window_1d_coeff_mulPtP6float2S1_:
[----:B------:R-:W-:Y:S01]  /*0000*/  LDC R1, c[0x0][0x37c] ;  /* 0x0000df00ff017b82 */ /* 0x000fe20000000800 */
[----:B------:R-:W0:Y:S07]  /*0010*/  S2R R7, SR_TID.X ;  /* 0x0000000000077919 */ /* 0x000e2e0000002100 */
[----:B------:R-:W0:Y:S01]  /*0020*/  S2UR UR6, SR_CTAID.X ;  /* 0x00000000000679c3 */ /* 0x000e220000002500 */
[----:B------:R-:W1:Y:S07]  /*0030*/  LDCU.64 UR4, c[0x0][0x358] ;  /* 0x00006b00ff0477ac */ /* 0x000e6e0008000a00 */
[----:B------:R-:W0:Y:S08]  /*0040*/  LDC R0, c[0x0][0x360] ;  /* 0x0000d800ff007b82 */ /* 0x000e300000000800 */
[----:B------:R-:W2:Y:S08]  /*0050*/  LDC.64 R2, c[0x0][0x380] ;  /* 0x0000e000ff027b82 */ /* 0x000eb00000000a00 */
[----:B------:R-:W3:Y:S01]  /*0060*/  LDC.64 R4, c[0x0][0x390] ;  /* 0x0000e400ff047b82 */ /* 0x000ee20000000a00 */
[----:B0-----:R-:W-:-:S04]  /*0070*/  IMAD R9, R0, UR6, R7 ;  /* 0x0000000600097c24 */ /* 0x001fc8000f8e0207 */
[----:B--2---:R-:W-:-:S06]  /*0080*/  IMAD.WIDE R2, R9, 0x2, R2 ;  /* 0x0000000209027825 */ /* 0x004fcc00078e0202 */
[----:B-1----:R-:W2:Y:S01]  /*0090*/  LDG.E.U16 R2, desc[UR4][R2.64] ;  /* 0x0000000402027981 */ /* 0x002ea2000c1e1500 */
[----:B---3--:R-:W-:Y:S02]  /*00a0*/  IMAD.WIDE.U32 R4, R7, 0x8, R4 ;  /* 0x0000000807047825 */ /* 0x008fe400078e0004 */
[----:B------:R-:W0:Y:S04]  /*00b0*/  LDC.64 R6, c[0x0][0x388] ;  /* 0x0000e200ff067b82 */ /* 0x000e280000000a00 */
[----:B------:R-:W3:Y:S01]  /*00c0*/  LDG.E R5, desc[UR4][R4.64] ;  /* 0x0000000404057981 */ /* 0x000ee2000c1e1900 */
[----:B0-----:R-:W-:-:S04]  /*00d0*/  IMAD.WIDE R6, R9, 0x8, R6 ;  /* 0x0000000809067825 */ /* 0x001fc800078e0206 */
[----:B------:R-:W-:Y:S01]  /*00e0*/  HFMA2 R9, -RZ, RZ, 0, 0 ;  /* 0x00000000ff097431 */ /* 0x000fe200000001ff */
[----:B--2---:R-:W-:-:S05]  /*00f0*/  I2FP.F32.U32 R0, R2 ;  /* 0x0000000200007245 */ /* 0x004fca0000201000 */
[----:B---3--:R-:W-:-:S05]  /*0100*/  FMUL R8, R0, R5 ;  /* 0x0000000500087220 */ /* 0x008fca0000400000 */
[----:B------:R-:W-:Y:S01]  /*0110*/  STG.E.64 desc[UR4][R6.64], R8 ;  /* 0x0000000806007986 */ /* 0x000fe2000c101b04 */
[----:B------:R-:W-:Y:S05]  /*0120*/  EXIT ;  /* 0x000000000000794d */ /* 0x000fea0003800000 */
.L_x_1:
        /* <DEDUP_REMOVED lines=13> */
.L_x_3:


//--------------------- .nv.shared.reserved.0     --------------------------
	.section	.nv.shared.reserved.0,"aw",@nobits
	.weak		__nv_reservedSMEM_offset_0_alias
	.size		__nv_reservedSMEM_offset_0_alias, 0, 64
	.other		__nv_reservedSMEM_offset_0_alias,@"STO_CUDA_RESERVED_SHARED STV_DEFAULT"
__nv_reservedSMEM_offset_0_alias:
	.zero		0
	.zero		64


//--------------------- .nv.constant0._Z19window_2d_coeff_mulP6float2S0_iPf --------------------------
	.section	.nv.constant0._Z19window_2d_coeff_mulP6float2S0_iPf,"a",@progbits
	.sectionflags	@""
	.align	4
.nv.constant0._Z19window_2d_coeff_mulP6float2S0_iPf:
	.zero		928


//--------------------- .nv.constant0._Z19window_1d_coeff_mulPtP6float2S1_ --------------------------
	.section	.nv.constant0._Z19window_1d_coeff_mulPtP6float2S1_,"a",@progbits
	.sectionflags	@""
	.align	4
.nv.constant0._Z19window_1d_coeff_mulPtP6float2S1_:
	.zero		920


//--------------------- SYMBOLS --------------------------

	.type		.nv.reservedSmem.offset0,@object
	.size		.nv.reservedSmem.offset0,0x4
